//
// Generated by NVIDIA NVVM Compiler
//
// Compiler Build ID: CL-36424714
// Cuda compilation tools, release 13.0, V13.0.88
// Based on NVVM 20.0.0
//

.version 9.0
.target sm_100
.address_size 64

	// .globl	_Z9ReduceIntPiS_l

.visible .entry _Z9ReduceIntPiS_l(
	.param .u64 .ptr .align 1 _Z9ReduceIntPiS_l_param_0,
	.param .u64 .ptr .align 1 _Z9ReduceIntPiS_l_param_1,
	.param .u64 _Z9ReduceIntPiS_l_param_2
)
{
	.reg .pred 	%p<6>;
	.reg .b32 	%r<17>;
	.reg .b64 	%rd<15>;

	ld.param.u64 	%rd4, [_Z9ReduceIntPiS_l_param_0];
	ld.param.u64 	%rd5, [_Z9ReduceIntPiS_l_param_1];
	ld.param.u64 	%rd6, [_Z9ReduceIntPiS_l_param_2];
	mov.u32 	%r5, %tid.x;
	cvt.u64.u32 	%rd1, %r5;
	setp.le.s64 	%p1, %rd6, %rd1;
	@%p1 bra 	$L__BB0_8;
	cvta.to.global.u64 	%rd7, %rd4;
	mov.u32 	%r1, %ctaid.x;
	mov.u32 	%r2, %ntid.x;
	mul.lo.s32 	%r6, %r1, %r2;
	mul.wide.u32 	%rd8, %r6, 4;
	add.s64 	%rd2, %rd7, %rd8;
	setp.lt.u32 	%p2, %r2, 2;
	@%p2 bra 	$L__BB0_6;
	shl.b64 	%rd9, %rd1, 2;
	add.s64 	%rd3, %rd2, %rd9;
	mov.b32 	%r16, 1;
	cvt.u32.u64 	%r8, %rd1;
$L__BB0_3:
	shl.b32 	%r4, %r16, 1;
	add.s32 	%r9, %r4, -1;
	and.b32  	%r10, %r9, %r8;
	setp.ne.s32 	%p3, %r10, 0;
	@%p3 bra 	$L__BB0_5;
	mul.wide.s32 	%rd10, %r16, 4;
	add.s64 	%rd11, %rd3, %rd10;
	ld.global.u32 	%r11, [%rd11];
	ld.global.u32 	%r12, [%rd3];
	add.s32 	%r13, %r12, %r11;
	st.global.u32 	[%rd3], %r13;
$L__BB0_5:
	bar.sync 	0;
	setp.lt.u32 	%p4, %r4, %r2;
	mov.u32 	%r16, %r4;
	@%p4 bra 	$L__BB0_3;
$L__BB0_6:
	cvt.u32.u64 	%r14, %rd1;
	setp.ne.s32 	%p5, %r14, 0;
	@%p5 bra 	$L__BB0_8;
	ld.global.u32 	%r15, [%rd2];
	cvta.to.global.u64 	%rd12, %rd5;
	mul.wide.u32 	%rd13, %r1, 4;
	add.s64 	%rd14, %rd12, %rd13;
	st.global.u32 	[%rd14], %r15;
$L__BB0_8:
	ret;

}
	// .globl	_Z20reduceNeighboredLessPiS_l
.visible .entry _Z20reduceNeighboredLessPiS_l(
	.param .u64 .ptr .align 1 _Z20reduceNeighboredLessPiS_l_param_0,
	.param .u64 .ptr .align 1 _Z20reduceNeighboredLessPiS_l_param_1,
	.param .u64 _Z20reduceNeighboredLessPiS_l_param_2
)
{
	.reg .pred 	%p<6>;
	.reg .b32 	%r<16>;
	.reg .b64 	%rd<15>;

	ld.param.u64 	%rd3, [_Z20reduceNeighboredLessPiS_l_param_0];
	ld.param.u64 	%rd2, [_Z20reduceNeighboredLessPiS_l_param_1];
	ld.param.u64 	%rd4, [_Z20reduceNeighboredLessPiS_l_param_2];
	cvta.to.global.u64 	%rd5, %rd3;
	mov.u32 	%r1, %tid.x;
	mov.u32 	%r2, %ctaid.x;
	mov.u32 	%r3, %ntid.x;
	mul.lo.s32 	%r7, %r2, %r3;
	add.s32 	%r8, %r7, %r1;
	mul.wide.u32 	%rd6, %r7, 4;
	add.s64 	%rd1, %rd5, %rd6;
	cvt.u64.u32 	%rd7, %r8;
	setp.lt.s64 	%p1, %rd4, %rd7;
	@%p1 bra 	$L__BB1_8;
	setp.lt.u32 	%p2, %r3, 2;
	@%p2 bra 	$L__BB1_6;
	mov.b32 	%r15, 1;
$L__BB1_3:
	shl.b32 	%r5, %r15, 1;
	mul.lo.s32 	%r6, %r5, %r1;
	setp.ge.u32 	%p3, %r6, %r3;
	@%p3 bra 	$L__BB1_5;
	add.s32 	%r10, %r6, %r15;
	mul.wide.u32 	%rd8, %r10, 4;
	add.s64 	%rd9, %rd1, %rd8;
	ld.global.u32 	%r11, [%rd9];
	mul.wide.u32 	%rd10, %r6, 4;
	add.s64 	%rd11, %rd1, %rd10;
	ld.global.u32 	%r12, [%rd11];
	add.s32 	%r13, %r12, %r11;
	st.global.u32 	[%rd11], %r13;
$L__BB1_5:
	bar.sync 	0;
	setp.lt.u32 	%p4, %r5, %r3;
	mov.u32 	%r15, %r5;
	@%p4 bra 	$L__BB1_3;
$L__BB1_6:
	setp.ne.s32 	%p5, %r1, 0;
	@%p5 bra 	$L__BB1_8;
	ld.global.u32 	%r14, [%rd1];
	cvta.to.global.u64 	%rd12, %rd2;
	mul.wide.u32 	%rd13, %r2, 4;
	add.s64 	%rd14, %rd12, %rd13;
	st.global.u32 	[%rd14], %r14;
$L__BB1_8:
	ret;

}
	// .globl	_Z13reduceUnroll2PiS_j
.visible .entry _Z13reduceUnroll2PiS_j(
	.param .u64 .ptr .align 1 _Z13reduceUnroll2PiS_j_param_0,
	.param .u64 .ptr .align 1 _Z13reduceUnroll2PiS_j_param_1,
	.param .u32 _Z13reduceUnroll2PiS_j_param_2
)
{
	.reg .pred 	%p<7>;
	.reg .b32 	%r<19>;
	.reg .b64 	%rd<18>;

	ld.param.u64 	%rd6, [_Z13reduceUnroll2PiS_j_param_0];
	ld.param.u64 	%rd5, [_Z13reduceUnroll2PiS_j_param_1];
	ld.param.u32 	%r9, [_Z13reduceUnroll2PiS_j_param_2];
	cvta.to.global.u64 	%rd1, %rd6;
	mov.u32 	%r1, %tid.x;
	mov.u32 	%r18, %ntid.x;
	mov.u32 	%r3, %ctaid.x;
	mul.lo.s32 	%r10, %r3, %r18;
	shl.b32 	%r4, %r10, 1;
	add.s32 	%r5, %r4, %r1;
	setp.ge.u32 	%p1, %r1, %r9;
	@%p1 bra 	$L__BB2_10;
	cvt.u64.u32 	%rd2, %r4;
	add.s32 	%r6, %r5, %r18;
	setp.ge.u32 	%p2, %r6, %r9;
	@%p2 bra 	$L__BB2_3;
	mul.wide.u32 	%rd7, %r6, 4;
	add.s64 	%rd8, %rd1, %rd7;
	ld.global.u32 	%r11, [%rd8];
	mul.wide.u32 	%rd9, %r5, 4;
	add.s64 	%rd10, %rd1, %rd9;
	ld.global.u32 	%r12, [%rd10];
	add.s32 	%r13, %r12, %r11;
	st.global.u32 	[%rd10], %r13;
$L__BB2_3:
	shl.b64 	%rd11, %rd2, 2;
	add.s64 	%rd3, %rd1, %rd11;
	bar.sync 	0;
	setp.lt.u32 	%p3, %r18, 2;
	@%p3 bra 	$L__BB2_8;
	mul.wide.u32 	%rd12, %r1, 4;
	add.s64 	%rd4, %rd3, %rd12;
$L__BB2_5:
	shr.u32 	%r8, %r18, 1;
	setp.ge.u32 	%p4, %r1, %r8;
	@%p4 bra 	$L__BB2_7;
	mul.wide.u32 	%rd13, %r8, 4;
	add.s64 	%rd14, %rd4, %rd13;
	ld.global.u32 	%r14, [%rd14];
	ld.global.u32 	%r15, [%rd4];
	add.s32 	%r16, %r15, %r14;
	st.global.u32 	[%rd4], %r16;
$L__BB2_7:
	bar.sync 	0;
	setp.gt.u32 	%p5, %r18, 3;
	mov.u32 	%r18, %r8;
	@%p5 bra 	$L__BB2_5;
$L__BB2_8:
	setp.ne.s32 	%p6, %r1, 0;
	@%p6 bra 	$L__BB2_10;
	ld.global.u32 	%r17, [%rd3];
	cvta.to.global.u64 	%rd15, %rd5;
	mul.wide.u32 	%rd16, %r3, 4;
	add.s64 	%rd17, %rd15, %rd16;
	st.global.u32 	[%rd17], %r17;
$L__BB2_10:
	ret;

}


// ===== COMPILED SASS (sm_100) =====

	.target	sm_100

	.elftype	@"ET_EXEC"


//--------------------- .note.nv.tkinfo           --------------------------
	.section	.note.nv.tkinfo,"",@"SHT_NOTE"
	.sectionflags	@"SHF_NOTE_NV_TKINFO"
	.tkinfo
        /*0018*/ 	.word	0x00000002
        /*0030*/ 	.string	""
        /*0030*/ 	.string	"ptxas"
        /*0030*/ 	.string	"Cuda compilation tools, release 13.0, V13.0.88"
        /*0030*/ 	.string	"Build cuda_13.0.r13.0/compiler.36424714_0"
        /*0030*/ 	.string	"-arch sm_100 -m 64 "



//--------------------- .note.nv.cuinfo           --------------------------
	.section	.note.nv.cuinfo,"",@"SHT_NOTE"
	.sectionflags	@"SHF_NOTE_NV_CUINFO"
        /*0018*/ 	.short	0x0002
        /*001a*/ 	.short	0x0064
        /*001c*/ 	.short	0x0082
	.zero		2


//--------------------- .nv.info                  --------------------------
	.section	.nv.info,"",@"SHT_CUDA_INFO"
	.align	4


	//----- nvinfo : EIATTR_REGCOUNT
	.align		4
        /*0000*/ 	.byte	0x04, 0x2f
        /*0002*/ 	.short	(.L_1 - .L_0)
	.align		4
.L_0:
        /*0004*/ 	.word	index@(_Z9ReduceIntPiS_l)
        /*0008*/ 	.word	0x00000010


	//----- nvinfo : EIATTR_FRAME_SIZE
	.align		4
.L_1:
        /*000c*/ 	.byte	0x04, 0x11
        /*000e*/ 	.short	(.L_3 - .L_2)
	.align		4
.L_2:
        /*0010*/ 	.word	index@(_Z9ReduceIntPiS_l)
        /*0014*/ 	.word	0x00000000


	//----- nvinfo : EIATTR_REGCOUNT
	.align		4
.L_3:
        /*0018*/ 	.byte	0x04, 0x2f
        /*001a*/ 	.short	(.L_5 - .L_4)
	.align		4
.L_4:
        /*001c*/ 	.word	index@(_Z20reduceNeighboredLessPiS_l)
        /*0020*/ 	.word	0x0000000e


	//----- nvinfo : EIATTR_FRAME_SIZE
	.align		4
.L_5:
        /*0024*/ 	.byte	0x04, 0x11
        /*0026*/ 	.short	(.L_7 - .L_6)
	.align		4
.L_6:
        /*0028*/ 	.word	index@(_Z20reduceNeighboredLessPiS_l)
        /*002c*/ 	.word	0x00000000


	//----- nvinfo : EIATTR_REGCOUNT
	.align		4
.L_7:
        /*0030*/ 	.byte	0x04, 0x2f
        /*0032*/ 	.short	(.L_9 - .L_8)
	.align		4
.L_8:
        /*0034*/ 	.word	index@(_Z13reduceUnroll2PiS_j)
        /*0038*/ 	.word	0x00000010


	//----- nvinfo : EIATTR_FRAME_SIZE
	.align		4
.L_9:
        /*003c*/ 	.byte	0x04, 0x11
        /*003e*/ 	.short	(.L_11 - .L_10)
	.align		4
.L_10:
        /*0040*/ 	.word	index@(_Z13reduceUnroll2PiS_j)
        /*0044*/ 	.word	0x00000000


	//----- nvinfo : EIATTR_MIN_STACK_SIZE
	.align		4
.L_11:
        /*0048*/ 	.byte	0x04, 0x12
        /*004a*/ 	.short	(.L_13 - .L_12)
	.align		4
.L_12:
        /*004c*/ 	.word	index@(_Z13reduceUnroll2PiS_j)
        /*0050*/ 	.word	0x00000000


	//----- nvinfo : EIATTR_MIN_STACK_SIZE
	.align		4
.L_13:
        /*0054*/ 	.byte	0x04, 0x12
        /*0056*/ 	.short	(.L_15 - .L_14)
	.align		4
.L_14:
        /*0058*/ 	.word	index@(_Z20reduceNeighboredLessPiS_l)
        /*005c*/ 	.word	0x00000000


	//----- nvinfo : EIATTR_MIN_STACK_SIZE
	.align		4
.L_15:
        /*0060*/ 	.byte	0x04, 0x12
        /*0062*/ 	.short	(.L_17 - .L_16)
	.align		4
.L_16:
        /*0064*/ 	.word	index@(_Z9ReduceIntPiS_l)
        /*0068*/ 	.word	0x00000000
.L_17:


//--------------------- .nv.compat                --------------------------
	.section	.nv.compat,"",@"SHT_CUDA_COMPAT_INFO"
	.align	4
        /*0000*/ 	.byte	0x02, 0x09, 0x00, 0x00, 0x02, 0x02, 0x01, 0x00, 0x02, 0x05, 0x05, 0x00, 0x03, 0x07, 0x01, 0x01
        /*0010*/ 	.byte	0x02, 0x03, 0x00, 0x00, 0x02, 0x06, 0x01, 0x00, 0x04, 0x0b, 0x08, 0x00, 0x09, 0x00, 0x00, 0x00
        /*0020*/ 	.byte	0x00, 0x00, 0x00, 0x00


//--------------------- .nv.info._Z13reduceUnroll2PiS_j --------------------------
	.section	.nv.info._Z13reduceUnroll2PiS_j,"",@"SHT_CUDA_INFO"
	.sectionflags	@""
	.align	4


	//----- nvinfo : EIATTR_CUDA_API_VERSION
	.align		4
        /*0000*/ 	.byte	0x04, 0x37
        /*0002*/ 	.short	(.L_19 - .L_18)
.L_18:
        /*0004*/ 	.word	0x00000082


	//----- nvinfo : EIATTR_KPARAM_INFO
	.align		4
.L_19:
        /*0008*/ 	.byte	0x04, 0x17
        /*000a*/ 	.short	(.L_21 - .L_20)
.L_20:
        /*000c*/ 	.word	0x00000000
        /*0010*/ 	.short	0x0002
        /*0012*/ 	.short	0x0010
        /*0014*/ 	.byte	0x00, 0xf0, 0x11, 0x00


	//----- nvinfo : EIATTR_KPARAM_INFO
	.align		4
.L_21:
        /*0018*/ 	.byte	0x04, 0x17
        /*001a*/ 	.short	(.L_23 - .L_22)
.L_22:
        /*001c*/ 	.word	0x00000000
        /*0020*/ 	.short	0x0001
        /*0022*/ 	.short	0x0008
        /*0024*/ 	.byte	0x00, 0xf5, 0x21, 0x00


	//----- nvinfo : EIATTR_KPARAM_INFO
	.align		4
.L_23:
        /*0028*/ 	.byte	0x04, 0x17
        /*002a*/ 	.short	(.L_25 - .L_24)
.L_24:
        /*002c*/ 	.word	0x00000000
        /*0030*/ 	.short	0x0000
        /*0032*/ 	.short	0x0000
        /*0034*/ 	.byte	0x00, 0xf5, 0x21, 0x00


	//----- nvinfo : EIATTR_SPARSE_MMA_MASK
	.align		4
.L_25:
        /*0038*/ 	.byte	0x03, 0x50
        /*003a*/ 	.short	0x0000


	//----- nvinfo : EIATTR_MAXREG_COUNT
	.align		4
        /*003c*/ 	.byte	0x03, 0x1b
        /*003e*/ 	.short	0x00ff


	//----- nvinfo : EIATTR_NUM_BARRIERS
	.align		4
        /*0040*/ 	.byte	0x02, 0x4c
        /*0042*/ 	.byte	0x01
	.zero		1


	//----- nvinfo : EIATTR_MERCURY_ISA_VERSION
	.align		4
        /*0044*/ 	.byte	0x03, 0x5f
        /*0046*/ 	.short	0x0101


	//----- nvinfo : EIATTR_VRC_CTA_INIT_COUNT
	.align		4
        /*0048*/ 	.byte	0x02, 0x4a
	.zero		1
	.zero		1


	//----- nvinfo : EIATTR_EXIT_INSTR_OFFSETS
	.align		4
        /*004c*/ 	.byte	0x04, 0x1c
        /*004e*/ 	.short	(.L_27 - .L_26)


	//   ....[0]....
.L_26:
        /*0050*/ 	.word	0x00000060


	//   ....[1]....
        /*0054*/ 	.word	0x000002b0


	//   ....[2]....
        /*0058*/ 	.word	0x00000300


	//----- nvinfo : EIATTR_CRS_STACK_SIZE
	.align		4
.L_27:
        /*005c*/ 	.byte	0x04, 0x1e
        /*005e*/ 	.short	(.L_29 - .L_28)
.L_28:
        /*0060*/ 	.word	0x00000000


	//----- nvinfo : EIATTR_CBANK_PARAM_SIZE
	.align		4
.L_29:
        /*0064*/ 	.byte	0x03, 0x19
        /*0066*/ 	.short	0x0014


	//----- nvinfo : EIATTR_PARAM_CBANK
	.align		4
        /*0068*/ 	.byte	0x04, 0x0a
        /*006a*/ 	.short	(.L_31 - .L_30)
	.align		4
.L_30:
        /*006c*/ 	.word	index@(.nv.constant0._Z13reduceUnroll2PiS_j)
        /*0070*/ 	.short	0x0380
        /*0072*/ 	.short	0x0014


	//----- nvinfo : EIATTR_SW_WAR
	.align		4
.L_31:
        /*0074*/ 	.byte	0x04, 0x36
        /*0076*/ 	.short	(.L_33 - .L_32)
.L_32:
        /*0078*/ 	.word	0x00000008
.L_33:


//--------------------- .nv.info._Z20reduceNeighboredLessPiS_l --------------------------
	.section	.nv.info._Z20reduceNeighboredLessPiS_l,"",@"SHT_CUDA_INFO"
	.sectionflags	@""
	.align	4


	//----- nvinfo : EIATTR_CUDA_API_VERSION
	.align		4
        /*0000*/ 	.byte	0x04, 0x37
        /*0002*/ 	.short	(.L_35 - .L_34)
.L_34:
        /*0004*/ 	.word	0x00000082


	//----- nvinfo : EIATTR_KPARAM_INFO
	.align		4
.L_35:
        /*0008*/ 	.byte	0x04, 0x17
        /*000a*/ 	.short	(.L_37 - .L_36)
.L_36:
        /*000c*/ 	.word	0x00000000
        /*0010*/ 	.short	0x0002
        /*0012*/ 	.short	0x0010
        /*0014*/ 	.byte	0x00, 0xf0, 0x21, 0x00


	//----- nvinfo : EIATTR_KPARAM_INFO
	.align		4
.L_37:
        /*0018*/ 	.byte	0x04, 0x17
        /*001a*/ 	.short	(.L_39 - .L_38)
.L_38:
        /*001c*/ 	.word	0x00000000
        /*0020*/ 	.short	0x0001
        /*0022*/ 	.short	0x0008
        /*0024*/ 	.byte	0x00, 0xf5, 0x21, 0x00


	//----- nvinfo : EIATTR_KPARAM_INFO
	.align		4
.L_39:
        /*0028*/ 	.byte	0x04, 0x17
        /*002a*/ 	.short	(.L_41 - .L_40)
.L_40:
        /*002c*/ 	.word	0x00000000
        /*0030*/ 	.short	0x0000
        /*0032*/ 	.short	0x0000
        /*0034*/ 	.byte	0x00, 0xf5, 0x21, 0x00


	//----- nvinfo : EIATTR_SPARSE_MMA_MASK
	.align		4
.L_41:
        /*0038*/ 	.byte	0x03, 0x50
        /*003a*/ 	.short	0x0000


	//----- nvinfo : EIATTR_MAXREG_COUNT
	.align		4
        /*003c*/ 	.byte	0x03, 0x1b
        /*003e*/ 	.short	0x00ff


	//----- nvinfo : EIATTR_NUM_BARRIERS
	.align		4
        /*0040*/ 	.byte	0x02, 0x4c
        /*0042*/ 	.byte	0x01
	.zero		1


	//----- nvinfo : EIATTR_MERCURY_ISA_VERSION
	.align		4
        /*0044*/ 	.byte	0x03, 0x5f
        /*0046*/ 	.short	0x0101


	//----- nvinfo : EIATTR_VRC_CTA_INIT_COUNT
	.align		4
        /*0048*/ 	.byte	0x02, 0x4a
	.zero		1
	.zero		1


	//----- nvinfo : EIATTR_EXIT_INSTR_OFFSETS
	.align		4
        /*004c*/ 	.byte	0x04, 0x1c
        /*004e*/ 	.short	(.L_43 - .L_42)


	//   ....[0]....
.L_42:
        /*0050*/ 	.word	0x000000a0


	//   ....[1]....
        /*0054*/ 	.word	0x00000220


	//   ....[2]....
        /*0058*/ 	.word	0x00000270


	//----- nvinfo : EIATTR_CRS_STACK_SIZE
	.align		4
.L_43:
        /*005c*/ 	.byte	0x04, 0x1e
        /*005e*/ 	.short	(.L_45 - .L_44)
.L_44:
        /*0060*/ 	.word	0x00000000


	//----- nvinfo : EIATTR_CBANK_PARAM_SIZE
	.align		4
.L_45:
        /*0064*/ 	.byte	0x03, 0x19
        /*0066*/ 	.short	0x0018


	//----- nvinfo : EIATTR_PARAM_CBANK
	.align		4
        /*0068*/ 	.byte	0x04, 0x0a
        /*006a*/ 	.short	(.L_47 - .L_46)
	.align		4
.L_46:
        /*006c*/ 	.word	index@(.nv.constant0._Z20reduceNeighboredLessPiS_l)
        /*0070*/ 	.short	0x0380
        /*0072*/ 	.short	0x0018


	//----- nvinfo : EIATTR_SW_WAR
	.align		4
.L_47:
        /*0074*/ 	.byte	0x04, 0x36
        /*0076*/ 	.short	(.L_49 - .L_48)
.L_48:
        /*0078*/ 	.word	0x00000008
.L_49:


//--------------------- .nv.info._Z9ReduceIntPiS_l --------------------------
	.section	.nv.info._Z9ReduceIntPiS_l,"",@"SHT_CUDA_INFO"
	.sectionflags	@""
	.align	4


	//----- nvinfo : EIATTR_CUDA_API_VERSION
	.align		4
        /*0000*/ 	.byte	0x04, 0x37
        /*0002*/ 	.short	(.L_51 - .L_50)
.L_50:
        /*0004*/ 	.word	0x00000082


	//----- nvinfo : EIATTR_KPARAM_INFO
	.align		4
.L_51:
        /*0008*/ 	.byte	0x04, 0x17
        /*000a*/ 	.short	(.L_53 - .L_52)
.L_52:
        /*000c*/ 	.word	0x00000000
        /*0010*/ 	.short	0x0002
        /*0012*/ 	.short	0x0010
        /*0014*/ 	.byte	0x00, 0xf0, 0x21, 0x00


	//----- nvinfo : EIATTR_KPARAM_INFO
	.align		4
.L_53:
        /*0018*/ 	.byte	0x04, 0x17
        /*001a*/ 	.short	(.L_55 - .L_54)
.L_54:
        /*001c*/ 	.word	0x00000000
        /*0020*/ 	.short	0x0001
        /*0022*/ 	.short	0x0008
        /*0024*/ 	.byte	0x00, 0xf5, 0x21, 0x00


	//----- nvinfo : EIATTR_KPARAM_INFO
	.align		4
.L_55:
        /*0028*/ 	.byte	0x04, 0x17
        /*002a*/ 	.short	(.L_57 - .L_56)
.L_56:
        /*002c*/ 	.word	0x00000000
        /*0030*/ 	.short	0x0000
        /*0032*/ 	.short	0x0000
        /*0034*/ 	.byte	0x00, 0xf5, 0x21, 0x00


	//----- nvinfo : EIATTR_SPARSE_MMA_MASK
	.align		4
.L_57:
        /*0038*/ 	.byte	0x03, 0x50
        /*003a*/ 	.short	0x0000


	//----- nvinfo : EIATTR_MAXREG_COUNT
	.align		4
        /*003c*/ 	.byte	0x03, 0x1b
        /*003e*/ 	.short	0x00ff


	//----- nvinfo : EIATTR_NUM_BARRIERS
	.align		4
        /*0040*/ 	.byte	0x02, 0x4c
        /*0042*/ 	.byte	0x01
	.zero		1


	//----- nvinfo : EIATTR_MERCURY_ISA_VERSION
	.align		4
        /*0044*/ 	.byte	0x03, 0x5f
        /*0046*/ 	.short	0x0101


	//----- nvinfo : EIATTR_VRC_CTA_INIT_COUNT
	.align		4
        /*0048*/ 	.byte	0x02, 0x4a
	.zero		1
	.zero		1


	//----- nvinfo : EIATTR_EXIT_INSTR_OFFSETS
	.align		4
        /*004c*/ 	.byte	0x04, 0x1c
        /*004e*/ 	.short	(.L_59 - .L_58)


	//   ....[0]....
.L_58:
        /*0050*/ 	.word	0x00000050


	//   ....[1]....
        /*0054*/ 	.word	0x00000210


	//   ....[2]....
        /*0058*/ 	.word	0x00000260


	//----- nvinfo : EIATTR_CRS_STACK_SIZE
	.align		4
.L_59:
        /*005c*/ 	.byte	0x04, 0x1e
        /*005e*/ 	.short	(.L_61 - .L_60)
.L_60:
        /*0060*/ 	.word	0x00000000


	//----- nvinfo : EIATTR_CBANK_PARAM_SIZE
	.align		4
.L_61:
        /*0064*/ 	.byte	0x03, 0x19
        /*0066*/ 	.short	0x0018


	//----- nvinfo : EIATTR_PARAM_CBANK
	.align		4
        /*0068*/ 	.byte	0x04, 0x0a
        /*006a*/ 	.short	(.L_63 - .L_62)
	.align		4
.L_62:
        /*006c*/ 	.word	index@(.nv.constant0._Z9ReduceIntPiS_l)
        /*0070*/ 	.short	0x0380
        /*0072*/ 	.short	0x0018


	//----- nvinfo : EIATTR_SW_WAR
	.align		4
.L_63:
        /*0074*/ 	.byte	0x04, 0x36
        /*0076*/ 	.short	(.L_65 - .L_64)
.L_64:
        /*0078*/ 	.word	0x00000008
.L_65:


//--------------------- .nv.callgraph             --------------------------
	.section	.nv.callgraph,"",@"SHT_CUDA_CALLGRAPH"
	.align	4
	.sectionentsize	8
	.align		4
        /*0000*/ 	.word	0x00000000
	.align		4
        /*0004*/ 	.word	0xffffffff
	.align		4
        /*0008*/ 	.word	0x00000000
	.align		4
        /*000c*/ 	.word	0xfffffffe
	.align		4
        /*0010*/ 	.word	0x00000000
	.align		4
        /*0014*/ 	.word	0xfffffffd
	.align		4
        /*0018*/ 	.word	0x00000000
	.align		4
        /*001c*/ 	.word	0xfffffffc


//--------------------- .text._Z13reduceUnroll2PiS_j --------------------------
	.section	.text._Z13reduceUnroll2PiS_j,"ax",@progbits
	.align	128
        .global         _Z13reduceUnroll2PiS_j
        .type           _Z13reduceUnroll2PiS_j,@function
        .size           _Z13reduceUnroll2PiS_j,(.L_x_15 - _Z13reduceUnroll2PiS_j)
        .other          _Z13reduceUnroll2PiS_j,@"STO_CUDA_ENTRY STV_DEFAULT"
_Z13reduceUnroll2PiS_j:
.text._Z13reduceUnroll2PiS_j:
[----:B------:R-:W-:Y:S01]  /*0000*/  LDC R1, c[0x0][0x37c] ;  /* 0x0000df00ff017b82 */ /* 0x000fe20000000800 */
[----:B------:R-:W0:Y:S01]  /*0010*/  S2R R10, SR_TID.X ;  /* 0x00000000000a7919 */ /* 0x000e220000002100 */
[----:B------:R-:W0:Y:S01]  /*0020*/  LDCU UR5, c[0x0][0x390] ;  /* 0x00007200ff0577ac */ /* 0x000e220008000800 */
[----:B------:R-:W1:Y:S02]  /*0030*/  LDCU UR4, c[0x0][0x360] ;  /* 0x00006c00ff0477ac */ /* 0x000e640008000800 */
[----:B-1----:R-:W-:Y:S01]  /*0040*/  IMAD.U32 R8, RZ, RZ, UR4 ;  /* 0x00000004ff087e24 */ /* 0x002fe2000f8e00ff */
[----:B0-----:R-:W-:-:S13]  /*0050*/  ISETP.GE.U32.AND P0, PT, R10, UR5, PT ;  /* 0x000000050a007c0c */ /* 0x001fda000bf06070 */
[----:B------:R-:W-:Y:S05]  /*0060*/  @P0 EXIT ;  /* 0x000000000000094d */ /* 0x000fea0003800000 */
[----:B------:R-:W0:Y:S01]  /*0070*/  S2R R0, SR_CTAID.X ;  /* 0x0000000000007919 */ /* 0x000e220000002500 */
[----:B------:R-:W1:Y:S01]  /*0080*/  LDC.64 R12, c[0x0][0x380] ;  /* 0x0000e000ff0c7b82 */ /* 0x000e620000000a00 */
[----:B0-----:R-:W-:-:S04]  /*0090*/  IMAD R2, R0, UR4, RZ ;  /* 0x0000000400027c24 */ /* 0x001fc8000f8e02ff */
[----:B------:R-:W-:-:S05]  /*00a0*/  IMAD.SHL.U32 R7, R2, 0x2, RZ ;  /* 0x0000000202077824 */ /* 0x000fca00078e00ff */
[----:B------:R-:W-:-:S05]  /*00b0*/  IADD3 R9, PT, PT, R7, R10, RZ ;  /* 0x0000000a07097210 */ /* 0x000fca0007ffe0ff */
[----:B------:R-:W-:-:S05]  /*00c0*/  IMAD.IADD R3, R9, 0x1, R8 ;  /* 0x0000000109037824 */ /* 0x000fca00078e0208 */
[----:B------:R-:W-:Y:S01]  /*00d0*/  ISETP.GE.U32.AND P0, PT, R3, UR5, PT ;  /* 0x0000000503007c0c */ /* 0x000fe2000bf06070 */
[----:B------:R-:W0:-:S12]  /*00e0*/  LDCU.64 UR4, c[0x0][0x358] ;  /* 0x00006b00ff0477ac */ /* 0x000e180008000a00 */
[----:B------:R-:W2:Y:S02]  /*00f0*/  @!P0 LDC.64 R4, c[0x0][0x380] ;  /* 0x0000e000ff048b82 */ /* 0x000ea40000000a00 */
[----:B--2---:R-:W-:-:S04]  /*0100*/  @!P0 IMAD.WIDE.U32 R2, R3, 0x4, R4 ;  /* 0x0000000403028825 */ /* 0x004fc800078e0004 */
[----:B------:R-:W-:Y:S02]  /*0110*/  @!P0 IMAD.WIDE.U32 R4, R9, 0x4, R4 ;  /* 0x0000000409048825 */ /* 0x000fe400078e0004 */
[----:B0-----:R-:W2:Y:S04]  /*0120*/  @!P0 LDG.E R2, desc[UR4][R2.64] ;  /* 0x0000000402028981 */ /* 0x001ea8000c1e1900 */
[----:B------:R-:W2:Y:S01]  /*0130*/  @!P0 LDG.E R9, desc[UR4][R4.64] ;  /* 0x0000000404098981 */ /* 0x000ea2000c1e1900 */
[----:B-1----:R-:W-:-:S04]  /*0140*/  LEA R6, P1, R7, R12, 0x2 ;  /* 0x0000000c07067211 */ /* 0x002fc800078210ff */
[----:B------:R-:W-:Y:S02]  /*0150*/  LEA.HI.X R7, R7, R13, RZ, 0x2, P1 ;  /* 0x0000000d07077211 */ /* 0x000fe400008f14ff */
[----:B--2---:R-:W-:-:S05]  /*0160*/  @!P0 IADD3 R9, PT, PT, R2, R9, RZ ;  /* 0x0000000902098210 */ /* 0x004fca0007ffe0ff */
[----:B------:R0:W-:Y:S01]  /*0170*/  @!P0 STG.E desc[UR4][R4.64], R9 ;  /* 0x0000000904008986 */ /* 0x0001e2000c101904 */
[----:B------:R-:W-:Y:S01]  /*0180*/  BAR.SYNC.DEFER_BLOCKING 0x0 ;  /* 0x0000000000007b1d */ /* 0x000fe20000010000 */
[----:B------:R-:W-:-:S13]  /*0190*/  ISETP.GE.U32.AND P0, PT, R8, 0x2, PT ;  /* 0x000000020800780c */ /* 0x000fda0003f06070 */
[----:B0-----:R-:W-:Y:S05]  /*01a0*/  @!P0 BRA `(.L_x_0) ;  /* 0x00000000003c8947 */ /* 0x001fea0003800000 */
[----:B------:R-:W-:-:S07]  /*01b0*/  IMAD.WIDE.U32 R2, R10, 0x4, R6 ;  /* 0x000000040a027825 */ /* 0x000fce00078e0006 */
.L_x_3:
[----:B------:R-:W-:Y:S01]  /*01c0*/  SHF.R.U32.HI R11, RZ, 0x1, R8 ;  /* 0x00000001ff0b7819 */ /* 0x000fe20000011608 */
[----:B------:R-:W-:Y:S03]  /*01d0*/  BSSY.RECONVERGENT B0, `(.L_x_1) ;  /* 0x0000008000007945 */ /* 0x000fe60003800200 */
[----:B------:R-:W-:-:S13]  /*01e0*/  ISETP.GE.U32.AND P0, PT, R10, R11, PT ;  /* 0x0000000b0a00720c */ /* 0x000fda0003f06070 */
[----:B0-----:R-:W-:Y:S05]  /*01f0*/  @P0 BRA `(.L_x_2) ;  /* 0x0000000000140947 */ /* 0x001fea0003800000 */
[----:B------:R-:W-:Y:S01]  /*0200*/  IMAD.WIDE.U32 R4, R11, 0x4, R2 ;  /* 0x000000040b047825 */ /* 0x000fe200078e0002 */
[----:B------:R-:W2:Y:S05]  /*0210*/  LDG.E R9, desc[UR4][R2.64] ;  /* 0x0000000402097981 */ /* 0x000eaa000c1e1900 */
[----:B------:R-:W2:Y:S02]  /*0220*/  LDG.E R4, desc[UR4][R4.64] ;  /* 0x0000000404047981 */ /* 0x000ea4000c1e1900 */
[----:B--2---:R-:W-:-:S05]  /*0230*/  IMAD.IADD R9, R4, 0x1, R9 ;  /* 0x0000000104097824 */ /* 0x004fca00078e0209 */
[----:B------:R0:W-:Y:S02]  /*0240*/  STG.E desc[UR4][R2.64], R9 ;  /* 0x0000000902007986 */ /* 0x0001e4000c101904 */
.L_x_2:
[----:B------:R-:W-:Y:S05]  /*0250*/  BSYNC.RECONVERGENT B0 ;  /* 0x0000000000007941 */ /* 0x000fea0003800200 */
.L_x_1:
[----:B------:R-:W-:Y:S01]  /*0260*/  BAR.SYNC.DEFER_BLOCKING 0x0 ;  /* 0x0000000000007b1d */ /* 0x000fe20000010000 */
[----:B------:R-:W-:Y:S02]  /*0270*/  ISETP.GT.U32.AND P0, PT, R8, 0x3, PT ;  /* 0x000000030800780c */ /* 0x000fe40003f04070 */
[----:B------:R-:W-:-:S11]  /*0280*/  MOV R8, R11 ;  /* 0x0000000b00087202 */ /* 0x000fd60000000f00 */
[----:B------:R-:W-:Y:S05]  /*0290*/  @P0 BRA `(.L_x_3) ;  /* 0xfffffffc00c80947 */ /* 0x000fea000383ffff */
.L_x_0:
[----:B------:R-:W-:-:S13]  /*02a0*/  ISETP.NE.AND P0, PT, R10, RZ, PT ;  /* 0x000000ff0a00720c */ /* 0x000fda0003f05270 */
[----:B------:R-:W-:Y:S05]  /*02b0*/  @P0 EXIT ;  /* 0x000000000000094d */ /* 0x000fea0003800000 */
[----:B------:R-:W2:Y:S01]  /*02c0*/  LDG.E R7, desc[UR4][R6.64] ;  /* 0x0000000406077981 */ /* 0x000ea2000c1e1900 */
[----:B0-----:R-:W0:Y:S02]  /*02d0*/  LDC.64 R2, c[0x0][0x388] ;  /* 0x0000e200ff027b82 */ /* 0x001e240000000a00 */
[----:B0-----:R-:W-:-:S05]  /*02e0*/  IMAD.WIDE.U32 R2, R0, 0x4, R2 ;  /* 0x0000000400027825 */ /* 0x001fca00078e0002 */
[----:B--2---:R-:W-:Y:S01]  /*02f0*/  STG.E desc[UR4][R2.64], R7 ;  /* 0x0000000702007986 */ /* 0x004fe2000c101904 */
[----:B------:R-:W-:Y:S05]  /*0300*/  EXIT ;  /* 0x000000000000794d */ /* 0x000fea0003800000 */
.L_x_4:
[----:B------:R-:W-:-:S00]  /*0310*/  BRA `(.L_x_4) ;  /* 0xfffffffc00fc7947 */ /* 0x000fc0000383ffff */
[----:B------:R-:W-:-:S00]  /*0320*/  NOP ;  /* 0x0000000000007918 */ /* 0x000fc00000000000 */
        /* <DEDUP_REMOVED lines=13> */
.L_x_15:


//--------------------- .text._Z20reduceNeighboredLessPiS_l --------------------------
	.section	.text._Z20reduceNeighboredLessPiS_l,"ax",@progbits
	.align	128
        .global         _Z20reduceNeighboredLessPiS_l
        .type           _Z20reduceNeighboredLessPiS_l,@function
        .size           _Z20reduceNeighboredLessPiS_l,(.L_x_16 - _Z20reduceNeighboredLessPiS_l)
        .other          _Z20reduceNeighboredLessPiS_l,@"STO_CUDA_ENTRY STV_DEFAULT"
_Z20reduceNeighboredLessPiS_l:
.text._Z20reduceNeighboredLessPiS_l:
[----:B------:R-:W-:Y:S01]  /*0000*/  LDC R1, c[0x0][0x37c] ;  /* 0x0000df00ff017b82 */ /* 0x000fe20000000800 */
[----:B------:R-:W0:Y:S01]  /*0010*/  S2R R11, SR_CTAID.X ;  /* 0x00000000000b7919 */ /* 0x000e220000002500 */
[----:B------:R-:W0:Y:S01]  /*0020*/  LDCU UR6, c[0x0][0x360] ;  /* 0x00006c00ff0677ac */ /* 0x000e220008000800 */
[----:B------:R-:W1:Y:S01]  /*0030*/  S2R R0, SR_TID.X ;  /* 0x0000000000007919 */ /* 0x000e620000002100 */
[----:B------:R-:W2:Y:S01]  /*0040*/  LDCU.64 UR4, c[0x0][0x390] ;  /* 0x00007200ff0477ac */ /* 0x000ea20008000a00 */
[----:B0-----:R-:W-:-:S05]  /*0050*/  IMAD R5, R11, UR6, RZ ;  /* 0x000000060b057c24 */ /* 0x001fca000f8e02ff */
[----:B-1----:R-:W-:-:S04]  /*0060*/  IADD3 R2, PT, PT, R5, R0, RZ ;  /* 0x0000000005027210 */ /* 0x002fc80007ffe0ff */
[----:B--2---:R-:W-:Y:S02]  /*0070*/  ISETP.GT.U32.AND P0, PT, R2, UR4, PT ;  /* 0x0000000402007c0c */ /* 0x004fe4000bf04070 */
[----:B------:R-:W0:Y:S02]  /*0080*/  LDC.64 R2, c[0x0][0x380] ;  /* 0x0000e000ff027b82 */ /* 0x000e240000000a00 */
[----:B------:R-:W-:-:S13]  /*0090*/  ISETP.GT.AND.EX P0, PT, RZ, UR5, PT, P0 ;  /* 0x00000005ff007c0c */ /* 0x000fda000bf04300 */
[----:B------:R-:W-:Y:S05]  /*00a0*/  @P0 EXIT ;  /* 0x000000000000094d */ /* 0x000fea0003800000 */
[----:B------:R-:W-:Y:S01]  /*00b0*/  UISETP.GE.U32.AND UP0, UPT, UR6, 0x2, UPT ;  /* 0x000000020600788c */ /* 0x000fe2000bf06070 */
[----:B0-----:R-:W-:Y:S01]  /*00c0*/  IMAD.WIDE.U32 R2, R5, 0x4, R2 ;  /* 0x0000000405027825 */ /* 0x001fe200078e0002 */
[----:B------:R-:W0:Y:S07]  /*00d0*/  LDCU.64 UR8, c[0x0][0x358] ;  /* 0x00006b00ff0877ac */ /* 0x000e2e0008000a00 */
[----:B------:R-:W-:Y:S05]  /*00e0*/  BRA.U !UP0, `(.L_x_5) ;  /* 0x0000000108487547 */ /* 0x000fea000b800000 */
[----:B------:R-:W-:-:S05]  /*00f0*/  UMOV UR4, 0x1 ;  /* 0x0000000100047882 */ /* 0x000fca0000000000 */
.L_x_8:
[----:B------:R-:W-:Y:S01]  /*0100*/  USHF.L.U32 UR5, UR4, 0x1, URZ ;  /* 0x0000000104057899 */ /* 0x000fe200080006ff */
[----:B------:R-:W-:Y:S05]  /*0110*/  BSSY.RECONVERGENT B0, `(.L_x_6) ;  /* 0x000000b000007945 */ /* 0x000fea0003800200 */
[----:B-1----:R-:W-:-:S05]  /*0120*/  IMAD R7, R0, UR5, RZ ;  /* 0x0000000500077c24 */ /* 0x002fca000f8e02ff */
[----:B------:R-:W-:-:S13]  /*0130*/  ISETP.GE.U32.AND P0, PT, R7, UR6, PT ;  /* 0x0000000607007c0c */ /* 0x000fda000bf06070 */
[----:B------:R-:W-:Y:S05]  /*0140*/  @P0 BRA `(.L_x_7) ;  /* 0x00000000001c0947 */ /* 0x000fea0003800000 */
[C---:B------:R-:W-:Y:S01]  /*0150*/  IADD3 R5, PT, PT, R7.reuse, UR4, RZ ;  /* 0x0000000407057c10 */ /* 0x040fe2000fffe0ff */
[----:B------:R-:W-:-:S04]  /*0160*/  IMAD.WIDE.U32 R6, R7, 0x4, R2 ;  /* 0x0000000407067825 */ /* 0x000fc800078e0002 */
[----:B------:R-:W-:Y:S01]  /*0170*/  IMAD.WIDE.U32 R4, R5, 0x4, R2 ;  /* 0x0000000405047825 */ /* 0x000fe200078e0002 */
[----:B0-----:R-:W2:Y:S05]  /*0180*/  LDG.E R9, desc[UR8][R6.64] ;  /* 0x0000000806097981 */ /* 0x001eaa000c1e1900 */
[----:B------:R-:W2:Y:S02]  /*0190*/  LDG.E R4, desc[UR8][R4.64] ;  /* 0x0000000804047981 */ /* 0x000ea4000c1e1900 */
[----:B--2---:R-:W-:-:S05]  /*01a0*/  IADD3 R9, PT, PT, R4, R9, RZ ;  /* 0x0000000904097210 */ /* 0x004fca0007ffe0ff */
[----:B------:R1:W-:Y:S02]  /*01b0*/  STG.E desc[UR8][R6.64], R9 ;  /* 0x0000000906007986 */ /* 0x0003e4000c101908 */
.L_x_7:
[----:B0-----:R-:W-:Y:S05]  /*01c0*/  BSYNC.RECONVERGENT B0 ;  /* 0x0000000000007941 */ /* 0x001fea0003800200 */
.L_x_6:
[----:B------:R-:W-:Y:S01]  /*01d0*/  BAR.SYNC.DEFER_BLOCKING 0x0 ;  /* 0x0000000000007b1d */ /* 0x000fe20000010000 */
[----:B------:R-:W-:-:S05]  /*01e0*/  UISETP.GE.U32.AND UP0, UPT, UR5, UR6, UPT ;  /* 0x000000060500728c */ /* 0x000fca000bf06070 */
[----:B------:R-:W-:-:S04]  /*01f0*/  UMOV UR4, UR5 ;  /* 0x0000000500047c82 */ /* 0x000fc80008000000 */
[----:B------:R-:W-:Y:S05]  /*0200*/  BRA.U !UP0, `(.L_x_8) ;  /* 0xfffffffd08bc7547 */ /* 0x000fea000b83ffff */
.L_x_5:
[----:B------:R-:W-:-:S13]  /*0210*/  ISETP.NE.AND P0, PT, R0, RZ, PT ;  /* 0x000000ff0000720c */ /* 0x000fda0003f05270 */
[----:B0-----:R-:W-:Y:S05]  /*0220*/  @P0 EXIT ;  /* 0x000000000000094d */ /* 0x001fea0003800000 */
[----:B------:R-:W2:Y:S01]  /*0230*/  LDG.E R3, desc[UR8][R2.64] ;  /* 0x0000000802037981 */ /* 0x000ea2000c1e1900 */
[----:B------:R-:W0:Y:S02]  /*0240*/  LDC.64 R4, c[0x0][0x388] ;  /* 0x0000e200ff047b82 */ /* 0x000e240000000a00 */
[----:B0-----:R-:W-:-:S05]  /*0250*/  IMAD.WIDE.U32 R4, R11, 0x4, R4 ;  /* 0x000000040b047825 */ /* 0x001fca00078e0004 */
[----:B--2---:R-:W-:Y:S01]  /*0260*/  STG.E desc[UR8][R4.64], R3 ;  /* 0x0000000304007986 */ /* 0x004fe2000c101908 */
[----:B------:R-:W-:Y:S05]  /*0270*/  EXIT ;  /* 0x000000000000794d */ /* 0x000fea0003800000 */
.L_x_9:
        /* <DEDUP_REMOVED lines=16> */
.L_x_16:


//--------------------- .text._Z9ReduceIntPiS_l   --------------------------
	.section	.text._Z9ReduceIntPiS_l,"ax",@progbits
	.align	128
        .global         _Z9ReduceIntPiS_l
        .type           _Z9ReduceIntPiS_l,@function
        .size           _Z9ReduceIntPiS_l,(.L_x_17 - _Z9ReduceIntPiS_l)
        .other          _Z9ReduceIntPiS_l,@"STO_CUDA_ENTRY STV_DEFAULT"
_Z9ReduceIntPiS_l:
.text._Z9ReduceIntPiS_l:
[----:B------:R-:W-:Y:S01]  /*0000*/  LDC R1, c[0x0][0x37c] ;  /* 0x0000df00ff017b82 */ /* 0x000fe20000000800 */
[----:B------:R-:W0:Y:S01]  /*0010*/  S2R R11, SR_TID.X ;  /* 0x00000000000b7919 */ /* 0x000e220000002100 */
[----:B------:R-:W0:Y:S02]  /*0020*/  LDCU.64 UR4, c[0x0][0x390] ;  /* 0x00007200ff0477ac */ /* 0x000e240008000a00 */
[----:B0-----:R-:W-:-:S04]  /*0030*/  ISETP.GE.U32.AND P0, PT, R11, UR4, PT ;  /* 0x000000040b007c0c */ /* 0x001fc8000bf06070 */
[----:B------:R-:W-:-:S13]  /*0040*/  ISETP.GE.AND.EX P0, PT, RZ, UR5, PT, P0 ;  /* 0x00000005ff007c0c */ /* 0x000fda000bf06300 */
[----:B------:R-:W-:Y:S05]  /*0050*/  @P0 EXIT ;  /* 0x000000000000094d */ /* 0x000fea0003800000 */
[----:B------:R-:W0:Y:S01]  /*0060*/  S2R R13, SR_CTAID.X ;  /* 0x00000000000d7919 */ /* 0x000e220000002500 */
[----:B------:R-:W1:Y:S01]  /*0070*/  LDCU UR4, c[0x0][0x360] ;  /* 0x00006c00ff0477ac */ /* 0x000e620008000800 */
[----:B------:R-:W2:Y:S01]  /*0080*/  LDC.64 R2, c[0x0][0x380] ;  /* 0x0000e000ff027b82 */ /* 0x000ea20000000a00 */
[----:B------:R-:W3:Y:S01]  /*0090*/  LDCU.64 UR6, c[0x0][0x358] ;  /* 0x00006b00ff0677ac */ /* 0x000ee20008000a00 */
[----:B-1----:R-:W-:Y:S02]  /*00a0*/  UISETP.GE.U32.AND UP0, UPT, UR4, 0x2, UPT ;  /* 0x000000020400788c */ /* 0x002fe4000bf06070 */
[----:B0-----:R-:W-:-:S04]  /*00b0*/  IMAD R5, R13, UR4, RZ ;  /* 0x000000040d057c24 */ /* 0x001fc8000f8e02ff */
[----:B--2---:R-:W-:-:S03]  /*00c0*/  IMAD.WIDE.U32 R2, R5, 0x4, R2 ;  /* 0x0000000405027825 */ /* 0x004fc600078e0002 */
[----:B---3--:R-:W-:Y:S05]  /*00d0*/  BRA.U !UP0, `(.L_x_10) ;  /* 0x0000000108487547 */ /* 0x008fea000b800000 */
[----:B------:R-:W-:Y:S01]  /*00e0*/  LEA R4, P0, R11, R2, 0x2 ;  /* 0x000000020b047211 */ /* 0x000fe200078010ff */
[----:B------:R-:W-:-:S03]  /*00f0*/  IMAD.MOV.U32 R7, RZ, RZ, 0x1 ;  /* 0x00000001ff077424 */ /* 0x000fc600078e00ff */
[----:B------:R-:W-:-:S09]  /*0100*/  LEA.HI.X R5, R11, R3, RZ, 0x2, P0 ;  /* 0x000000030b057211 */ /* 0x000fd200000f14ff */
.L_x_13:
[----:B------:R-:W-:Y:S01]  /*0110*/  IMAD.SHL.U32 R8, R7, 0x2, RZ ;  /* 0x0000000207087824 */ /* 0x000fe200078e00ff */
[----:B------:R-:W-:Y:S04]  /*0120*/  BSSY.RECONVERGENT B0, `(.L_x_11) ;  /* 0x0000009000007945 */ /* 0x000fe80003800200 */
[----:B------:R-:W-:-:S04]  /*0130*/  IADD3 R0, PT, PT, R8, -0x1, RZ ;  /* 0xffffffff08007810 */ /* 0x000fc80007ffe0ff */
[----:B------:R-:W-:-:S13]  /*0140*/  LOP3.LUT P0, RZ, R0, R11, RZ, 0xc0, !PT ;  /* 0x0000000b00ff7212 */ /* 0x000fda000780c0ff */
[----:B0-----:R-:W-:Y:S05]  /*0150*/  @P0 BRA `(.L_x_12) ;  /* 0x0000000000140947 */ /* 0x001fea0003800000 */
[----:B------:R-:W-:Y:S01]  /*0160*/  IMAD.WIDE R6, R7, 0x4, R4 ;  /* 0x0000000407067825 */ /* 0x000fe200078e0204 */
[----:B------:R-:W2:Y:S05]  /*0170*/  LDG.E R9, desc[UR6][R4.64] ;  /* 0x0000000604097981 */ /* 0x000eaa000c1e1900 */
[----:B------:R-:W2:Y:S02]  /*0180*/  LDG.E R6, desc[UR6][R6.64] ;  /* 0x0000000606067981 */ /* 0x000ea4000c1e1900 */
[----:B--2---:R-:W-:-:S05]  /*0190*/  IMAD.IADD R9, R6, 0x1, R9 ;  /* 0x0000000106097824 */ /* 0x004fca00078e0209 */
[----:B------:R0:W-:Y:S02]  /*01a0*/  STG.E desc[UR6][R4.64], R9 ;  /* 0x0000000904007986 */ /* 0x0001e4000c101906 */
.L_x_12:
[----:B------:R-:W-:Y:S05]  /*01b0*/  BSYNC.RECONVERGENT B0 ;  /* 0x0000000000007941 */ /* 0x000fea0003800200 */
.L_x_11:
[----:B------:R-:W-:Y:S01]  /*01c0*/  BAR.SYNC.DEFER_BLOCKING 0x0 ;  /* 0x0000000000007b1d */ /* 0x000fe20000010000 */
[----:B------:R-:W-:Y:S02]  /*01d0*/  ISETP.GE.U32.AND P0, PT, R8, UR4, PT ;  /* 0x0000000408007c0c */ /* 0x000fe4000bf06070 */
[----:B------:R-:W-:-:S11]  /*01e0*/  MOV R7, R8 ;  /* 0x0000000800077202 */ /* 0x000fd60000000f00 */
[----:B------:R-:W-:Y:S05]  /*01f0*/  @!P0 BRA `(.L_x_13) ;  /* 0xfffffffc00c48947 */ /* 0x000fea000383ffff */
.L_x_10:
[----:B------:R-:W-:-:S13]  /*0200*/  ISETP.NE.AND P0, PT, R11, RZ, PT ;  /* 0x000000ff0b00720c */ /* 0x000fda0003f05270 */
[----:B------:R-:W-:Y:S05]  /*0210*/  @P0 EXIT ;  /* 0x000000000000094d */ /* 0x000fea0003800000 */
[----:B------:R-:W2:Y:S01]  /*0220*/  LDG.E R3, desc[UR6][R2.64] ;  /* 0x0000000602037981 */ /* 0x000ea2000c1e1900 */
[----:B0-----:R-:W0:Y:S02]  /*0230*/  LDC.64 R4, c[0x0][0x388] ;  /* 0x0000e200ff047b82 */ /* 0x001e240000000a00 */
[----:B0-----:R-:W-:-:S05]  /*0240*/  IMAD.WIDE.U32 R4, R13, 0x4, R4 ;  /* 0x000000040d047825 */ /* 0x001fca00078e0004 */
[----:B--2---:R-:W-:Y:S01]  /*0250*/  STG.E desc[UR6][R4.64], R3 ;  /* 0x0000000304007986 */ /* 0x004fe2000c101906 */
[----:B------:R-:W-:Y:S05]  /*0260*/  EXIT ;  /* 0x000000000000794d */ /* 0x000fea0003800000 */
.L_x_14:
        /* <DEDUP_REMOVED lines=9> */
.L_x_17:


//--------------------- .nv.shared.reserved.0     --------------------------
	.section	.nv.shared.reserved.0,"aw",@nobits
	.weak		__nv_reservedSMEM_offset_0_alias
	.size		__nv_reservedSMEM_offset_0_alias, 0, 64
	.other		__nv_reservedSMEM_offset_0_alias,@"STO_CUDA_RESERVED_SHARED STV_DEFAULT"
__nv_reservedSMEM_offset_0_alias:
	.zero		0
	.zero		64


//--------------------- .nv.constant0._Z13reduceUnroll2PiS_j --------------------------
	.section	.nv.constant0._Z13reduceUnroll2PiS_j,"a",@progbits
	.sectionflags	@""
	.align	4
.nv.constant0._Z13reduceUnroll2PiS_j:
	.zero		916


//--------------------- .nv.constant0._Z20reduceNeighboredLessPiS_l --------------------------
	.section	.nv.constant0._Z20reduceNeighboredLessPiS_l,"a",@progbits
	.sectionflags	@""
	.align	4
.nv.constant0._Z20reduceNeighboredLessPiS_l:
	.zero		920


//--------------------- .nv.constant0._Z9ReduceIntPiS_l --------------------------
	.section	.nv.constant0._Z9ReduceIntPiS_l,"a",@progbits
	.sectionflags	@""
	.align	4
.nv.constant0._Z9ReduceIntPiS_l:
	.zero		920


//--------------------- SYMBOLS --------------------------

	.type		.nv.reservedSmem.offset0,@object
	.size		.nv.reservedSmem.offset0,0x4
